	.headerflags	@"EF_CUDA_TEXMODE_UNIFIED EF_CUDA_64BIT_ADDRESS EF_CUDA_ACCELERATORS EF_CUDA_SM90 EF_CUDA_VIRTUAL_SM(EF_CUDA_SM90)"
	.elftype	@"ET_EXEC"


//--------------------- .nv.info                  --------------------------
	.section	.nv.info,"",@"SHT_CUDA_INFO"
	.align	4


	//----- nvinfo : EIATTR_REGCOUNT
	.align		4
        /*0000*/ 	.byte	0x04, 0x2f
        /*0002*/ 	.short	(.L_1 - .L_0)
	.align		4
.L_0:
        /*0004*/ 	.word	index@(triton_poi_fused_add_0)
        /*0008*/ 	.word	0x00000010


	//----- nvinfo : EIATTR_MIN_STACK_SIZE
	.align		4
.L_1:
        /*000c*/ 	.byte	0x04, 0x12
        /*000e*/ 	.short	(.L_3 - .L_2)
	.align		4
.L_2:
        /*0010*/ 	.word	index@(triton_poi_fused_add_0)
        /*0014*/ 	.word	0x00000000


	//----- nvinfo : EIATTR_FRAME_SIZE
	.align		4
.L_3:
        /*0018*/ 	.byte	0x04, 0x11
        /*001a*/ 	.short	(.L_5 - .L_4)
	.align		4
.L_4:
        /*001c*/ 	.word	index@(triton_poi_fused_add_0)
        /*0020*/ 	.word	0x00000000


	//----- nvinfo : EIATTR_MIN_STACK_SIZE
	.align		4
.L_5:
        /*0024*/ 	.byte	0x04, 0x12
        /*0026*/ 	.short	(.L_7 - .L_6)
	.align		4
.L_6:
        /*0028*/ 	.word	index@(triton_poi_fused_add_0)
        /*002c*/ 	.word	0x00000000
.L_7:


//--------------------- .nv.info.triton_poi_fused_add_0 --------------------------
	.section	.nv.info.triton_poi_fused_add_0,"",@"SHT_CUDA_INFO"
	.sectionflags	@""
	.align	4


	//----- nvinfo : EIATTR_CUDA_API_VERSION
	.align		4
        /*0000*/ 	.byte	0x04, 0x37
        /*0002*/ 	.short	(.L_9 - .L_8)
.L_8:
        /*0004*/ 	.word	0x0000007c


	//----- nvinfo : EIATTR_KPARAM_INFO
	.align		4
.L_9:
        /*0008*/ 	.byte	0x04, 0x17
        /*000a*/ 	.short	(.L_11 - .L_10)
.L_10:
        /*000c*/ 	.word	0x00000000
        /*0010*/ 	.short	0x0003
        /*0012*/ 	.short	0x0018
        /*0014*/ 	.byte	0x00, 0xf0, 0x11, 0x00


	//----- nvinfo : EIATTR_KPARAM_INFO
	.align		4
.L_11:
        /*0018*/ 	.byte	0x04, 0x17
        /*001a*/ 	.short	(.L_13 - .L_12)
.L_12:
        /*001c*/ 	.word	0x00000000
        /*0020*/ 	.short	0x0002
        /*0022*/ 	.short	0x0010
        /*0024*/ 	.byte	0x00, 0xf4, 0x21, 0x00


	//----- nvinfo : EIATTR_KPARAM_INFO
	.align		4
.L_13:
        /*0028*/ 	.byte	0x04, 0x17
        /*002a*/ 	.short	(.L_15 - .L_14)
.L_14:
        /*002c*/ 	.word	0x00000000
        /*0030*/ 	.short	0x0001
        /*0032*/ 	.short	0x0008
        /*0034*/ 	.byte	0x00, 0xf4, 0x21, 0x00


	//----- nvinfo : EIATTR_KPARAM_INFO
	.align		4
.L_15:
        /*0038*/ 	.byte	0x04, 0x17
        /*003a*/ 	.short	(.L_17 - .L_16)
.L_16:
        /*003c*/ 	.word	0x00000000
        /*0040*/ 	.short	0x0000
        /*0042*/ 	.short	0x0000
        /*0044*/ 	.byte	0x00, 0xf4, 0x21, 0x00


	//----- nvinfo : EIATTR_SPARSE_MMA_MASK
	.align		4
.L_17:
        /*0048*/ 	.byte	0x03, 0x50
        /*004a*/ 	.short	0x0000


	//----- nvinfo : EIATTR_MAXREG_COUNT
	.align		4
        /*004c*/ 	.byte	0x03, 0x1b
        /*004e*/ 	.short	0x00ff


	//----- nvinfo : EIATTR_EXIT_INSTR_OFFSETS
	.align		4
        /*0050*/ 	.byte	0x04, 0x1c
        /*0052*/ 	.short	(.L_19 - .L_18)


	//   ....[0]....
.L_18:
        /*0054*/ 	.word	0x00000190


	//   ....[1]....
        /*0058*/ 	.word	0x000001b0


	//----- nvinfo : EIATTR_REQNTID
	.align		4
.L_19:
        /*005c*/ 	.byte	0x04, 0x10
        /*005e*/ 	.short	(.L_21 - .L_20)
.L_20:
        /*0060*/ 	.word	0x00000020
        /*0064*/ 	.word	0x00000001
        /*0068*/ 	.word	0x00000001


	//----- nvinfo : EIATTR_CBANK_PARAM_SIZE
	.align		4
.L_21:
        /*006c*/ 	.byte	0x03, 0x19
        /*006e*/ 	.short	0x001c


	//----- nvinfo : EIATTR_PARAM_CBANK
	.align		4
        /*0070*/ 	.byte	0x04, 0x0a
        /*0072*/ 	.short	(.L_23 - .L_22)
	.align		4
.L_22:
        /*0074*/ 	.word	index@(.nv.constant0.triton_poi_fused_add_0)
        /*0078*/ 	.short	0x0210
        /*007a*/ 	.short	0x001c


	//----- nvinfo : EIATTR_SW_WAR
	.align		4
.L_23:
        /*007c*/ 	.byte	0x04, 0x36
        /*007e*/ 	.short	(.L_25 - .L_24)
.L_24:
        /*0080*/ 	.word	0x00000008
.L_25:


//--------------------- .nv.callgraph             --------------------------
	.section	.nv.callgraph,"",@"SHT_CUDA_CALLGRAPH"
	.align	4
	.sectionentsize	8
	.align		4
        /*0000*/ 	.word	0x00000000
	.align		4
        /*0004*/ 	.word	0xffffffff
	.align		4
        /*0008*/ 	.word	0x00000000
	.align		4
        /*000c*/ 	.word	0xfffffffe
	.align		4
        /*0010*/ 	.word	0x00000000
	.align		4
        /*0014*/ 	.word	0xfffffffd
	.align		4
        /*0018*/ 	.word	0x00000000
	.align		4
        /*001c*/ 	.word	0xfffffffc


//--------------------- .text.triton_poi_fused_add_0 --------------------------
	.section	.text.triton_poi_fused_add_0,"ax",@progbits
	.align	128
        .global         triton_poi_fused_add_0
        .type           triton_poi_fused_add_0,@function
        .size           triton_poi_fused_add_0,(.L_x_1 - triton_poi_fused_add_0)
        .other          triton_poi_fused_add_0,@"STO_CUDA_ENTRY STV_DEFAULT"
triton_poi_fused_add_0:
.text.triton_poi_fused_add_0:
[----:B------:R-:W0:Y:S02]  /*0000*/  LDC R1, c[0x0][0x28] ;  /* 0x00000a00ff017b82 */ /* 0x000e240000000800 */
[----:B------:R-:W1:Y:S01]  /*0010*/  S2R R0, SR_TID.X ;  /* 0x0000000000007919 */ /* 0x000e620000002100 */
[----:B------:R-:W2:Y:S01]  /*0020*/  LDC.64 R2, c[0x0][0x210] ;  /* 0x00008400ff027b82 */ /* 0x000ea20000000a00 */
[----:B------:R-:W-:Y:S02]  /*0030*/  CS2R R12, SRZ ;  /* 0x00000000000c7805 */ /* 0x000fe4000001ff00 */
[----:B------:R-:W-:Y:S01]  /*0040*/  CS2R R10, SRZ ;  /* 0x00000000000a7805 */ /* 0x000fe2000001ff00 */
[----:B------:R-:W3:Y:S01]  /*0050*/  S2R R9, SR_CTAID.X ;  /* 0x0000000000097919 */ /* 0x000ee20000002500 */
[----:B------:R-:W-:-:S03]  /*0060*/  ULDC.64 UR4, c[0x0][0x208] ;  /* 0x0000820000047ab9 */ /* 0x000fc60000000a00 */
[----:B------:R-:W4:Y:S01]  /*0070*/  LDC.64 R4, c[0x0][0x218] ;  /* 0x00008600ff047b82 */ /* 0x000f220000000a00 */
[----:B-1----:R-:W-:Y:S01]  /*0080*/  IMAD.SHL.U32 R0, R0, 0x2, RZ ;  /* 0x0000000200007824 */ /* 0x002fe200078e00ff */
[----:B---3--:R-:W-:-:S04]  /*0090*/  SHF.R.S32.HI R6, RZ, 0x19, R9 ;  /* 0x00000019ff067819 */ /* 0x008fc80000011409 */
[----:B------:R-:W-:-:S05]  /*00a0*/  LOP3.LUT R0, R0, 0x3e, RZ, 0xc0, !PT ;  /* 0x0000003e00007812 */ /* 0x000fca00078ec0ff */
[----:B------:R-:W-:Y:S01]  /*00b0*/  IMAD R9, R9, 0x40, R0 ;  /* 0x0000004009097824 */ /* 0x000fe200078e0200 */
[----:B------:R-:W-:-:S03]  /*00c0*/  SGXT R0, R6, 0x1 ;  /* 0x000000010600781a */ /* 0x000fc60000000200 */
[C---:B----4-:R-:W-:Y:S01]  /*00d0*/  IMAD.WIDE R4, R9.reuse, 0x4, R4 ;  /* 0x0000000409047825 */ /* 0x050fe200078e0204 */
[----:B------:R-:W-:Y:S02]  /*00e0*/  LEA.HI R0, R0, R9, RZ, 0x2 ;  /* 0x0000000900007211 */ /* 0x000fe400078f10ff */
[----:B------:R-:W-:Y:S02]  /*00f0*/  ISETP.GE.AND P0, PT, R9, 0x40, PT ;  /* 0x000000400900780c */ /* 0x000fe40003f06270 */
[----:B------:R-:W-:-:S05]  /*0100*/  LOP3.LUT R0, R0, 0xfffffffc, RZ, 0xc0, !PT ;  /* 0xfffffffc00007812 */ /* 0x000fca00078ec0ff */
[----:B------:R-:W-:-:S04]  /*0110*/  IMAD.IADD R7, R9, 0x1, -R0 ;  /* 0x0000000109077824 */ /* 0x000fc800078e0a00 */
[----:B--2---:R-:W-:Y:S02]  /*0120*/  IMAD.WIDE R2, R7, 0x4, R2 ;  /* 0x0000000407027825 */ /* 0x004fe400078e0202 */
[----:B------:R-:W2:Y:S01]  /*0130*/  @!P0 LDG.E.64 R12, desc[UR4][R4.64] ;  /* 0x00000004040c8981 */ /* 0x000ea2000c1e1b00 */
[----:B------:R-:W1:Y:S03]  /*0140*/  LDC.64 R6, c[0x0][0x220] ;  /* 0x00008800ff067b82 */ /* 0x000e660000000a00 */
[----:B------:R-:W2:Y:S01]  /*0150*/  @!P0 LDG.E.EL.64 R10, desc[UR4][R2.64] ;  /* 0x00000004020a8981 */ /* 0x000ea2000c2e1b00 */
[----:B-1----:R-:W-:-:S04]  /*0160*/  IMAD.WIDE R6, R9, 0x4, R6 ;  /* 0x0000000409067825 */ /* 0x002fc800078e0206 */
[----:B--2---:R-:W-:Y:S01]  /*0170*/  FADD R10, R12, R10 ;  /* 0x0000000a0c0a7221 */ /* 0x004fe20000000000 */
[----:B------:R-:W-:Y:S01]  /*0180*/  FADD R11, R13, R11 ;  /* 0x0000000b0d0b7221 */ /* 0x000fe20000000000 */
[----:B------:R-:W-:Y:S06]  /*0190*/  @P0 EXIT ;  /* 0x000000000000094d */ /* 0x000fec0003800000 */
[----:B------:R-:W-:Y:S01]  /*01a0*/  STG.E.64 desc[UR4][R6.64], R10 ;  /* 0x0000000a06007986 */ /* 0x000fe2000c101b04 */
[----:B------:R-:W-:Y:S05]  /*01b0*/  EXIT ;  /* 0x000000000000794d */ /* 0x000fea0003800000 */
.L_x_0:
[----:B------:R-:W-:-:S00]  /*01c0*/  BRA `(.L_x_0) ;  /* 0xfffffffc00fc7947 */ /* 0x000fc0000383ffff */
[----:B------:R-:W-:-:S00]  /*01d0*/  NOP ;  /* 0x0000000000007918 */ /* 0x000fc00000000000 */
        /* <DEDUP_REMOVED lines=10> */
.L_x_1:


//--------------------- .nv.constant0.triton_poi_fused_add_0 --------------------------
	.section	.nv.constant0.triton_poi_fused_add_0,"a",@progbits
	.sectionflags	@""
	.align	4
.nv.constant0.triton_poi_fused_add_0:
	.zero		556
